//
// Generated by NVIDIA NVVM Compiler
//
// Compiler Build ID: CL-36424714
// Cuda compilation tools, release 13.0, V13.0.88
// Based on NVVM 20.0.0
//

.version 9.0
.target sm_100
.address_size 64

	// .globl	_Z18count_equal_kernelPKiPiii

.visible .entry _Z18count_equal_kernelPKiPiii(
	.param .u64 .ptr .align 1 _Z18count_equal_kernelPKiPiii_param_0,
	.param .u64 .ptr .align 1 _Z18count_equal_kernelPKiPiii_param_1,
	.param .u32 _Z18count_equal_kernelPKiPiii_param_2,
	.param .u32 _Z18count_equal_kernelPKiPiii_param_3
)
{
	.reg .pred 	%p<3>;
	.reg .b32 	%r<9>;
	.reg .b64 	%rd<7>;

	ld.param.u64 	%rd1, [_Z18count_equal_kernelPKiPiii_param_0];
	ld.param.u64 	%rd2, [_Z18count_equal_kernelPKiPiii_param_1];
	ld.param.u32 	%r3, [_Z18count_equal_kernelPKiPiii_param_2];
	ld.param.u32 	%r2, [_Z18count_equal_kernelPKiPiii_param_3];
	mov.u32 	%r4, %tid.x;
	mov.u32 	%r5, %ntid.x;
	mov.u32 	%r6, %ctaid.x;
	mad.lo.s32 	%r1, %r5, %r6, %r4;
	setp.ge.s32 	%p1, %r1, %r3;
	@%p1 bra 	$L__BB0_3;
	cvta.to.global.u64 	%rd3, %rd1;
	mul.wide.s32 	%rd4, %r1, 4;
	add.s64 	%rd5, %rd3, %rd4;
	ld.global.u32 	%r7, [%rd5];
	setp.ne.s32 	%p2, %r7, %r2;
	@%p2 bra 	$L__BB0_3;
	cvta.to.global.u64 	%rd6, %rd2;
	atom.global.add.u32 	%r8, [%rd6], 1;
$L__BB0_3:
	ret;

}


// ===== COMPILED SASS (sm_100) =====

	.target	sm_100

	.elftype	@"ET_EXEC"


//--------------------- .note.nv.tkinfo           --------------------------
	.section	.note.nv.tkinfo,"",@"SHT_NOTE"
	.sectionflags	@"SHF_NOTE_NV_TKINFO"
	.tkinfo
        /*0018*/ 	.word	0x00000002
        /*0030*/ 	.string	""
        /*0030*/ 	.string	"ptxas"
        /*0030*/ 	.string	"Cuda compilation tools, release 13.0, V13.0.88"
        /*0030*/ 	.string	"Build cuda_13.0.r13.0/compiler.36424714_0"
        /*0030*/ 	.string	"-arch sm_100 -m 64 "



//--------------------- .note.nv.cuinfo           --------------------------
	.section	.note.nv.cuinfo,"",@"SHT_NOTE"
	.sectionflags	@"SHF_NOTE_NV_CUINFO"
        /*0018*/ 	.short	0x0002
        /*001a*/ 	.short	0x0064
        /*001c*/ 	.short	0x0082
	.zero		2


//--------------------- .nv.info                  --------------------------
	.section	.nv.info,"",@"SHT_CUDA_INFO"
	.align	4


	//----- nvinfo : EIATTR_REGCOUNT
	.align		4
        /*0000*/ 	.byte	0x04, 0x2f
        /*0002*/ 	.short	(.L_1 - .L_0)
	.align		4
.L_0:
        /*0004*/ 	.word	index@(_Z18count_equal_kernelPKiPiii)
        /*0008*/ 	.word	0x00000008


	//----- nvinfo : EIATTR_FRAME_SIZE
	.align		4
.L_1:
        /*000c*/ 	.byte	0x04, 0x11
        /*000e*/ 	.short	(.L_3 - .L_2)
	.align		4
.L_2:
        /*0010*/ 	.word	index@(_Z18count_equal_kernelPKiPiii)
        /*0014*/ 	.word	0x00000000


	//----- nvinfo : EIATTR_MIN_STACK_SIZE
	.align		4
.L_3:
        /*0018*/ 	.byte	0x04, 0x12
        /*001a*/ 	.short	(.L_5 - .L_4)
	.align		4
.L_4:
        /*001c*/ 	.word	index@(_Z18count_equal_kernelPKiPiii)
        /*0020*/ 	.word	0x00000000
.L_5:


//--------------------- .nv.compat                --------------------------
	.section	.nv.compat,"",@"SHT_CUDA_COMPAT_INFO"
	.align	4
        /*0000*/ 	.byte	0x02, 0x09, 0x00, 0x00, 0x02, 0x02, 0x01, 0x00, 0x02, 0x05, 0x05, 0x00, 0x03, 0x07, 0x01, 0x01
        /*0010*/ 	.byte	0x02, 0x03, 0x00, 0x00, 0x02, 0x06, 0x01, 0x00, 0x04, 0x0b, 0x08, 0x00, 0x09, 0x00, 0x00, 0x00
        /*0020*/ 	.byte	0x00, 0x00, 0x00, 0x00


//--------------------- .nv.info._Z18count_equal_kernelPKiPiii --------------------------
	.section	.nv.info._Z18count_equal_kernelPKiPiii,"",@"SHT_CUDA_INFO"
	.sectionflags	@""
	.align	4


	//----- nvinfo : EIATTR_CUDA_API_VERSION
	.align		4
        /*0000*/ 	.byte	0x04, 0x37
        /*0002*/ 	.short	(.L_7 - .L_6)
.L_6:
        /*0004*/ 	.word	0x00000082


	//----- nvinfo : EIATTR_KPARAM_INFO
	.align		4
.L_7:
        /*0008*/ 	.byte	0x04, 0x17
        /*000a*/ 	.short	(.L_9 - .L_8)
.L_8:
        /*000c*/ 	.word	0x00000000
        /*0010*/ 	.short	0x0003
        /*0012*/ 	.short	0x0014
        /*0014*/ 	.byte	0x00, 0xf0, 0x11, 0x00


	//----- nvinfo : EIATTR_KPARAM_INFO
	.align		4
.L_9:
        /*0018*/ 	.byte	0x04, 0x17
        /*001a*/ 	.short	(.L_11 - .L_10)
.L_10:
        /*001c*/ 	.word	0x00000000
        /*0020*/ 	.short	0x0002
        /*0022*/ 	.short	0x0010
        /*0024*/ 	.byte	0x00, 0xf0, 0x11, 0x00


	//----- nvinfo : EIATTR_KPARAM_INFO
	.align		4
.L_11:
        /*0028*/ 	.byte	0x04, 0x17
        /*002a*/ 	.short	(.L_13 - .L_12)
.L_12:
        /*002c*/ 	.word	0x00000000
        /*0030*/ 	.short	0x0001
        /*0032*/ 	.short	0x0008
        /*0034*/ 	.byte	0x00, 0xf5, 0x21, 0x00


	//----- nvinfo : EIATTR_KPARAM_INFO
	.align		4
.L_13:
        /*0038*/ 	.byte	0x04, 0x17
        /*003a*/ 	.short	(.L_15 - .L_14)
.L_14:
        /*003c*/ 	.word	0x00000000
        /*0040*/ 	.short	0x0000
        /*0042*/ 	.short	0x0000
        /*0044*/ 	.byte	0x00, 0xf5, 0x21, 0x00


	//----- nvinfo : EIATTR_SPARSE_MMA_MASK
	.align		4
.L_15:
        /*0048*/ 	.byte	0x03, 0x50
        /*004a*/ 	.short	0x0000


	//----- nvinfo : EIATTR_MAXREG_COUNT
	.align		4
        /*004c*/ 	.byte	0x03, 0x1b
        /*004e*/ 	.short	0x00ff


	//----- nvinfo : EIATTR_MERCURY_ISA_VERSION
	.align		4
        /*0050*/ 	.byte	0x03, 0x5f
        /*0052*/ 	.short	0x0101


	//----- nvinfo : EIATTR_INT_WARP_WIDE_INSTR_OFFSETS
	.align		4
        /*0054*/ 	.byte	0x04, 0x31
        /*0056*/ 	.short	(.L_17 - .L_16)


	//   ....[0]....
.L_16:
        /*0058*/ 	.word	0x00000110


	//----- nvinfo : EIATTR_VRC_CTA_INIT_COUNT
	.align		4
.L_17:
        /*005c*/ 	.byte	0x02, 0x4a
	.zero		1
	.zero		1


	//----- nvinfo : EIATTR_EXIT_INSTR_OFFSETS
	.align		4
        /*0060*/ 	.byte	0x04, 0x1c
        /*0062*/ 	.short	(.L_19 - .L_18)


	//   ....[0]....
.L_18:
        /*0064*/ 	.word	0x00000070


	//   ....[1]....
        /*0068*/ 	.word	0x000000e0


	//   ....[2]....
        /*006c*/ 	.word	0x00000160


	//----- nvinfo : EIATTR_CBANK_PARAM_SIZE
	.align		4
.L_19:
        /*0070*/ 	.byte	0x03, 0x19
        /*0072*/ 	.short	0x0018


	//----- nvinfo : EIATTR_PARAM_CBANK
	.align		4
        /*0074*/ 	.byte	0x04, 0x0a
        /*0076*/ 	.short	(.L_21 - .L_20)
	.align		4
.L_20:
        /*0078*/ 	.word	index@(.nv.constant0._Z18count_equal_kernelPKiPiii)
        /*007c*/ 	.short	0x0380
        /*007e*/ 	.short	0x0018


	//----- nvinfo : EIATTR_SW_WAR
	.align		4
.L_21:
        /*0080*/ 	.byte	0x04, 0x36
        /*0082*/ 	.short	(.L_23 - .L_22)
.L_22:
        /*0084*/ 	.word	0x00000008
.L_23:


//--------------------- .nv.callgraph             --------------------------
	.section	.nv.callgraph,"",@"SHT_CUDA_CALLGRAPH"
	.align	4
	.sectionentsize	8
	.align		4
        /*0000*/ 	.word	0x00000000
	.align		4
        /*0004*/ 	.word	0xffffffff
	.align		4
        /*0008*/ 	.word	0x00000000
	.align		4
        /*000c*/ 	.word	0xfffffffe
	.align		4
        /*0010*/ 	.word	0x00000000
	.align		4
        /*0014*/ 	.word	0xfffffffd
	.align		4
        /*0018*/ 	.word	0x00000000
	.align		4
        /*001c*/ 	.word	0xfffffffc


//--------------------- .text._Z18count_equal_kernelPKiPiii --------------------------
	.section	.text._Z18count_equal_kernelPKiPiii,"ax",@progbits
	.align	128
        .global         _Z18count_equal_kernelPKiPiii
        .type           _Z18count_equal_kernelPKiPiii,@function
        .size           _Z18count_equal_kernelPKiPiii,(.L_x_1 - _Z18count_equal_kernelPKiPiii)
        .other          _Z18count_equal_kernelPKiPiii,@"STO_CUDA_ENTRY STV_DEFAULT"
_Z18count_equal_kernelPKiPiii:
.text._Z18count_equal_kernelPKiPiii:
[----:B------:R-:W-:Y:S01]  /*0000*/  LDC R1, c[0x0][0x37c] ;  /* 0x0000df00ff017b82 */ /* 0x000fe20000000800 */
[----:B------:R-:W0:Y:S01]  /*0010*/  S2R R5, SR_TID.X ;  /* 0x0000000000057919 */ /* 0x000e220000002100 */
[----:B------:R-:W0:Y:S01]  /*0020*/  LDCU UR4, c[0x0][0x360] ;  /* 0x00006c00ff0477ac */ /* 0x000e220008000800 */
[----:B------:R-:W0:Y:S01]  /*0030*/  S2R R0, SR_CTAID.X ;  /* 0x0000000000007919 */ /* 0x000e220000002500 */
[----:B------:R-:W1:Y:S01]  /*0040*/  LDCU UR5, c[0x0][0x390] ;  /* 0x00007200ff0577ac */ /* 0x000e620008000800 */
[----:B0-----:R-:W-:-:S05]  /*0050*/  IMAD R5, R0, UR4, R5 ;  /* 0x0000000400057c24 */ /* 0x001fca000f8e0205 */
[----:B-1----:R-:W-:-:S13]  /*0060*/  ISETP.GE.AND P0, PT, R5, UR5, PT ;  /* 0x0000000505007c0c */ /* 0x002fda000bf06270 */
[----:B------:R-:W-:Y:S05]  /*0070*/  @P0 EXIT ;  /* 0x000000000000094d */ /* 0x000fea0003800000 */
[----:B------:R-:W0:Y:S01]  /*0080*/  LDC.64 R2, c[0x0][0x380] ;  /* 0x0000e000ff027b82 */ /* 0x000e220000000a00 */
[----:B------:R-:W1:Y:S01]  /*0090*/  LDCU.64 UR4, c[0x0][0x358] ;  /* 0x00006b00ff0477ac */ /* 0x000e620008000a00 */
[----:B------:R-:W2:Y:S01]  /*00a0*/  LDCU UR6, c[0x0][0x394] ;  /* 0x00007280ff0677ac */ /* 0x000ea20008000800 */
[----:B0-----:R-:W-:-:S06]  /*00b0*/  IMAD.WIDE R2, R5, 0x4, R2 ;  /* 0x0000000405027825 */ /* 0x001fcc00078e0202 */
[----:B-1----:R-:W2:Y:S02]  /*00c0*/  LDG.E R2, desc[UR4][R2.64] ;  /* 0x0000000402027981 */ /* 0x002ea4000c1e1900 */
[----:B--2---:R-:W-:-:S13]  /*00d0*/  ISETP.NE.AND P0, PT, R2, UR6, PT ;  /* 0x0000000602007c0c */ /* 0x004fda000bf05270 */
[----:B------:R-:W-:Y:S05]  /*00e0*/  @P0 EXIT ;  /* 0x000000000000094d */ /* 0x000fea0003800000 */
[----:B------:R-:W0:Y:S01]  /*00f0*/  S2R R0, SR_LANEID ;  /* 0x0000000000007919 */ /* 0x000e220000000000 */
[----:B------:R-:W1:Y:S01]  /*0100*/  LDC.64 R2, c[0x0][0x388] ;  /* 0x0000e200ff027b82 */ /* 0x000e620000000a00 */
[----:B------:R-:W-:Y:S02]  /*0110*/  VOTEU.ANY UR6, UPT, PT ;  /* 0x0000000000067886 */ /* 0x000fe400038e0100 */
[----:B------:R-:W-:Y:S02]  /*0120*/  UFLO.U32 UR7, UR6 ;  /* 0x00000006000772bd */ /* 0x000fe400080e0000 */
[----:B------:R-:W1:Y:S04]  /*0130*/  POPC R5, UR6 ;  /* 0x0000000600057d09 */ /* 0x000e680008000000 */
[----:B0-----:R-:W-:-:S13]  /*0140*/  ISETP.EQ.U32.AND P0, PT, R0, UR7, PT ;  /* 0x0000000700007c0c */ /* 0x001fda000bf02070 */
[----:B-1----:R-:W-:Y:S01]  /*0150*/  @P0 REDG.E.ADD.STRONG.GPU desc[UR4][R2.64], R5 ;  /* 0x000000050200098e */ /* 0x002fe2000c12e104 */
[----:B------:R-:W-:Y:S05]  /*0160*/  EXIT ;  /* 0x000000000000794d */ /* 0x000fea0003800000 */
.L_x_0:
[----:B------:R-:W-:-:S00]  /*0170*/  BRA `(.L_x_0) ;  /* 0xfffffffc00fc7947 */ /* 0x000fc0000383ffff */
[----:B------:R-:W-:-:S00]  /*0180*/  NOP ;  /* 0x0000000000007918 */ /* 0x000fc00000000000 */
[----:B------:R-:W-:-:S00]  /*0190*/  NOP ;  /* 0x0000000000007918 */ /* 0x000fc00000000000 */
[----:B------:R-:W-:-:S00]  /*01a0*/  NOP ;  /* 0x0000000000007918 */ /* 0x000fc00000000000 */
[----:B------:R-:W-:-:S00]  /*01b0*/  NOP ;  /* 0x0000000000007918 */ /* 0x000fc00000000000 */
[----:B------:R-:W-:-:S00]  /*01c0*/  NOP ;  /* 0x0000000000007918 */ /* 0x000fc00000000000 */
[----:B------:R-:W-:-:S00]  /*01d0*/  NOP ;  /* 0x0000000000007918 */ /* 0x000fc00000000000 */
[----:B------:R-:W-:-:S00]  /*01e0*/  NOP ;  /* 0x0000000000007918 */ /* 0x000fc00000000000 */
[----:B------:R-:W-:-:S00]  /*01f0*/  NOP ;  /* 0x0000000000007918 */ /* 0x000fc00000000000 */
.L_x_1:


//--------------------- .nv.shared.reserved.0     --------------------------
	.section	.nv.shared.reserved.0,"aw",@nobits
	.weak		__nv_reservedSMEM_offset_0_alias
	.size		__nv_reservedSMEM_offset_0_alias, 0, 64
	.other		__nv_reservedSMEM_offset_0_alias,@"STO_CUDA_RESERVED_SHARED STV_DEFAULT"
__nv_reservedSMEM_offset_0_alias:
	.zero		0
	.zero		64


//--------------------- .nv.constant0._Z18count_equal_kernelPKiPiii --------------------------
	.section	.nv.constant0._Z18count_equal_kernelPKiPiii,"a",@progbits
	.sectionflags	@""
	.align	4
.nv.constant0._Z18count_equal_kernelPKiPiii:
	.zero		920


//--------------------- SYMBOLS --------------------------

	.type		.nv.reservedSmem.offset0,@object
	.size		.nv.reservedSmem.offset0,0x4
